//
// Generated by NVIDIA NVVM Compiler
//
// Compiler Build ID: CL-36424714
// Cuda compilation tools, release 13.0, V13.0.88
// Based on NVVM 20.0.0
//

.version 9.0
.target sm_100
.address_size 64

	// .globl	_Z4fillIiEvPT_S0_j

.visible .entry _Z4fillIiEvPT_S0_j(
	.param .u64 .ptr .align 1 _Z4fillIiEvPT_S0_j_param_0,
	.param .u32 _Z4fillIiEvPT_S0_j_param_1,
	.param .u32 _Z4fillIiEvPT_S0_j_param_2
)
{
	.reg .pred 	%p<2>;
	.reg .b32 	%r<7>;
	.reg .b64 	%rd<5>;

	ld.param.u64 	%rd1, [_Z4fillIiEvPT_S0_j_param_0];
	ld.param.u32 	%r2, [_Z4fillIiEvPT_S0_j_param_1];
	ld.param.u32 	%r3, [_Z4fillIiEvPT_S0_j_param_2];
	mov.u32 	%r4, %ctaid.x;
	mov.u32 	%r5, %ntid.x;
	mov.u32 	%r6, %tid.x;
	mad.lo.s32 	%r1, %r4, %r5, %r6;
	setp.ge.u32 	%p1, %r1, %r3;
	@%p1 bra 	$L__BB0_2;
	cvta.to.global.u64 	%rd2, %rd1;
	mul.wide.u32 	%rd3, %r1, 4;
	add.s64 	%rd4, %rd2, %rd3;
	st.global.u32 	[%rd4], %r2;
$L__BB0_2:
	ret;

}


// ===== COMPILED SASS (sm_100) =====

	.target	sm_100

	.elftype	@"ET_EXEC"


//--------------------- .note.nv.tkinfo           --------------------------
	.section	.note.nv.tkinfo,"",@"SHT_NOTE"
	.sectionflags	@"SHF_NOTE_NV_TKINFO"
	.tkinfo
        /*0018*/ 	.word	0x00000002
        /*0030*/ 	.string	""
        /*0030*/ 	.string	"ptxas"
        /*0030*/ 	.string	"Cuda compilation tools, release 13.0, V13.0.88"
        /*0030*/ 	.string	"Build cuda_13.0.r13.0/compiler.36424714_0"
        /*0030*/ 	.string	"-arch sm_100 -m 64 "



//--------------------- .note.nv.cuinfo           --------------------------
	.section	.note.nv.cuinfo,"",@"SHT_NOTE"
	.sectionflags	@"SHF_NOTE_NV_CUINFO"
        /*0018*/ 	.short	0x0002
        /*001a*/ 	.short	0x0064
        /*001c*/ 	.short	0x0082
	.zero		2


//--------------------- .nv.info                  --------------------------
	.section	.nv.info,"",@"SHT_CUDA_INFO"
	.align	4


	//----- nvinfo : EIATTR_REGCOUNT
	.align		4
        /*0000*/ 	.byte	0x04, 0x2f
        /*0002*/ 	.short	(.L_1 - .L_0)
	.align		4
.L_0:
        /*0004*/ 	.word	index@(_Z4fillIiEvPT_S0_j)
        /*0008*/ 	.word	0x0000000a


	//----- nvinfo : EIATTR_FRAME_SIZE
	.align		4
.L_1:
        /*000c*/ 	.byte	0x04, 0x11
        /*000e*/ 	.short	(.L_3 - .L_2)
	.align		4
.L_2:
        /*0010*/ 	.word	index@(_Z4fillIiEvPT_S0_j)
        /*0014*/ 	.word	0x00000000


	//----- nvinfo : EIATTR_MIN_STACK_SIZE
	.align		4
.L_3:
        /*0018*/ 	.byte	0x04, 0x12
        /*001a*/ 	.short	(.L_5 - .L_4)
	.align		4
.L_4:
        /*001c*/ 	.word	index@(_Z4fillIiEvPT_S0_j)
        /*0020*/ 	.word	0x00000000
.L_5:


//--------------------- .nv.compat                --------------------------
	.section	.nv.compat,"",@"SHT_CUDA_COMPAT_INFO"
	.align	4
        /*0000*/ 	.byte	0x02, 0x09, 0x00, 0x00, 0x02, 0x02, 0x01, 0x00, 0x02, 0x05, 0x05, 0x00, 0x03, 0x07, 0x01, 0x01
        /*0010*/ 	.byte	0x02, 0x03, 0x00, 0x00, 0x02, 0x06, 0x01, 0x00, 0x04, 0x0b, 0x08, 0x00, 0x09, 0x00, 0x00, 0x00
        /*0020*/ 	.byte	0x00, 0x00, 0x00, 0x00


//--------------------- .nv.info._Z4fillIiEvPT_S0_j --------------------------
	.section	.nv.info._Z4fillIiEvPT_S0_j,"",@"SHT_CUDA_INFO"
	.sectionflags	@""
	.align	4


	//----- nvinfo : EIATTR_CUDA_API_VERSION
	.align		4
        /*0000*/ 	.byte	0x04, 0x37
        /*0002*/ 	.short	(.L_7 - .L_6)
.L_6:
        /*0004*/ 	.word	0x00000082


	//----- nvinfo : EIATTR_KPARAM_INFO
	.align		4
.L_7:
        /*0008*/ 	.byte	0x04, 0x17
        /*000a*/ 	.short	(.L_9 - .L_8)
.L_8:
        /*000c*/ 	.word	0x00000000
        /*0010*/ 	.short	0x0002
        /*0012*/ 	.short	0x000c
        /*0014*/ 	.byte	0x00, 0xf0, 0x11, 0x00


	//----- nvinfo : EIATTR_KPARAM_INFO
	.align		4
.L_9:
        /*0018*/ 	.byte	0x04, 0x17
        /*001a*/ 	.short	(.L_11 - .L_10)
.L_10:
        /*001c*/ 	.word	0x00000000
        /*0020*/ 	.short	0x0001
        /*0022*/ 	.short	0x0008
        /*0024*/ 	.byte	0x00, 0xf0, 0x11, 0x00


	//----- nvinfo : EIATTR_KPARAM_INFO
	.align		4
.L_11:
        /*0028*/ 	.byte	0x04, 0x17
        /*002a*/ 	.short	(.L_13 - .L_12)
.L_12:
        /*002c*/ 	.word	0x00000000
        /*0030*/ 	.short	0x0000
        /*0032*/ 	.short	0x0000
        /*0034*/ 	.byte	0x00, 0xf5, 0x21, 0x00


	//----- nvinfo : EIATTR_SPARSE_MMA_MASK
	.align		4
.L_13:
        /*0038*/ 	.byte	0x03, 0x50
        /*003a*/ 	.short	0x0000


	//----- nvinfo : EIATTR_MAXREG_COUNT
	.align		4
        /*003c*/ 	.byte	0x03, 0x1b
        /*003e*/ 	.short	0x00ff


	//----- nvinfo : EIATTR_MERCURY_ISA_VERSION
	.align		4
        /*0040*/ 	.byte	0x03, 0x5f
        /*0042*/ 	.short	0x0101


	//----- nvinfo : EIATTR_VRC_CTA_INIT_COUNT
	.align		4
        /*0044*/ 	.byte	0x02, 0x4a
	.zero		1
	.zero		1


	//----- nvinfo : EIATTR_EXIT_INSTR_OFFSETS
	.align		4
        /*0048*/ 	.byte	0x04, 0x1c
        /*004a*/ 	.short	(.L_15 - .L_14)


	//   ....[0]....
.L_14:
        /*004c*/ 	.word	0x00000070


	//   ....[1]....
        /*0050*/ 	.word	0x000000d0


	//----- nvinfo : EIATTR_CBANK_PARAM_SIZE
	.align		4
.L_15:
        /*0054*/ 	.byte	0x03, 0x19
        /*0056*/ 	.short	0x0010


	//----- nvinfo : EIATTR_PARAM_CBANK
	.align		4
        /*0058*/ 	.byte	0x04, 0x0a
        /*005a*/ 	.short	(.L_17 - .L_16)
	.align		4
.L_16:
        /*005c*/ 	.word	index@(.nv.constant0._Z4fillIiEvPT_S0_j)
        /*0060*/ 	.short	0x0380
        /*0062*/ 	.short	0x0010


	//----- nvinfo : EIATTR_SW_WAR
	.align		4
.L_17:
        /*0064*/ 	.byte	0x04, 0x36
        /*0066*/ 	.short	(.L_19 - .L_18)
.L_18:
        /*0068*/ 	.word	0x00000008
.L_19:


//--------------------- .nv.callgraph             --------------------------
	.section	.nv.callgraph,"",@"SHT_CUDA_CALLGRAPH"
	.align	4
	.sectionentsize	8
	.align		4
        /*0000*/ 	.word	0x00000000
	.align		4
        /*0004*/ 	.word	0xffffffff
	.align		4
        /*0008*/ 	.word	0x00000000
	.align		4
        /*000c*/ 	.word	0xfffffffe
	.align		4
        /*0010*/ 	.word	0x00000000
	.align		4
        /*0014*/ 	.word	0xfffffffd
	.align		4
        /*0018*/ 	.word	0x00000000
	.align		4
        /*001c*/ 	.word	0xfffffffc


//--------------------- .text._Z4fillIiEvPT_S0_j  --------------------------
	.section	.text._Z4fillIiEvPT_S0_j,"ax",@progbits
	.align	128
        .global         _Z4fillIiEvPT_S0_j
        .type           _Z4fillIiEvPT_S0_j,@function
        .size           _Z4fillIiEvPT_S0_j,(.L_x_1 - _Z4fillIiEvPT_S0_j)
        .other          _Z4fillIiEvPT_S0_j,@"STO_CUDA_ENTRY STV_DEFAULT"
_Z4fillIiEvPT_S0_j:
.text._Z4fillIiEvPT_S0_j:
[----:B------:R-:W-:Y:S01]  /*0000*/  LDC R1, c[0x0][0x37c] ;  /* 0x0000df00ff017b82 */ /* 0x000fe20000000800 */
[----:B------:R-:W0:Y:S07]  /*0010*/  S2R R0, SR_TID.X ;  /* 0x0000000000007919 */ /* 0x000e2e0000002100 */
[----:B------:R-:W0:Y:S01]  /*0020*/  S2UR UR4, SR_CTAID.X ;  /* 0x00000000000479c3 */ /* 0x000e220000002500 */
[----:B------:R-:W1:Y:S07]  /*0030*/  LDCU UR5, c[0x0][0x38c] ;  /* 0x00007180ff0577ac */ /* 0x000e6e0008000800 */
[----:B------:R-:W0:Y:S02]  /*0040*/  LDC R5, c[0x0][0x360] ;  /* 0x0000d800ff057b82 */ /* 0x000e240000000800 */
[----:B0-----:R-:W-:-:S05]  /*0050*/  IMAD R5, R5, UR4, R0 ;  /* 0x0000000405057c24 */ /* 0x001fca000f8e0200 */
[----:B-1----:R-:W-:-:S13]  /*0060*/  ISETP.GE.U32.AND P0, PT, R5, UR5, PT ;  /* 0x0000000505007c0c */ /* 0x002fda000bf06070 */
[----:B------:R-:W-:Y:S05]  /*0070*/  @P0 EXIT ;  /* 0x000000000000094d */ /* 0x000fea0003800000 */
[----:B------:R-:W0:Y:S01]  /*0080*/  LDC.64 R2, c[0x0][0x380] ;  /* 0x0000e000ff027b82 */ /* 0x000e220000000a00 */
[----:B------:R-:W1:Y:S07]  /*0090*/  LDCU.64 UR4, c[0x0][0x358] ;  /* 0x00006b00ff0477ac */ /* 0x000e6e0008000a00 */
[----:B------:R-:W1:Y:S01]  /*00a0*/  LDC R7, c[0x0][0x388] ;  /* 0x0000e200ff077b82 */ /* 0x000e620000000800 */
[----:B0-----:R-:W-:-:S05]  /*00b0*/  IMAD.WIDE.U32 R2, R5, 0x4, R2 ;  /* 0x0000000405027825 */ /* 0x001fca00078e0002 */
[----:B-1----:R-:W-:Y:S01]  /*00c0*/  STG.E desc[UR4][R2.64], R7 ;  /* 0x0000000702007986 */ /* 0x002fe2000c101904 */
[----:B------:R-:W-:Y:S05]  /*00d0*/  EXIT ;  /* 0x000000000000794d */ /* 0x000fea0003800000 */
.L_x_0:
[----:B------:R-:W-:-:S00]  /*00e0*/  BRA `(.L_x_0) ;  /* 0xfffffffc00fc7947 */ /* 0x000fc0000383ffff */
[----:B------:R-:W-:-:S00]  /*00f0*/  NOP ;  /* 0x0000000000007918 */ /* 0x000fc00000000000 */
        /* <DEDUP_REMOVED lines=8> */
.L_x_1:


//--------------------- .nv.shared.reserved.0     --------------------------
	.section	.nv.shared.reserved.0,"aw",@nobits
	.weak		__nv_reservedSMEM_offset_0_alias
	.size		__nv_reservedSMEM_offset_0_alias, 0, 64
	.other		__nv_reservedSMEM_offset_0_alias,@"STO_CUDA_RESERVED_SHARED STV_DEFAULT"
__nv_reservedSMEM_offset_0_alias:
	.zero		0
	.zero		64


//--------------------- .nv.constant0._Z4fillIiEvPT_S0_j --------------------------
	.section	.nv.constant0._Z4fillIiEvPT_S0_j,"a",@progbits
	.sectionflags	@""
	.align	4
.nv.constant0._Z4fillIiEvPT_S0_j:
	.zero		912


//--------------------- SYMBOLS --------------------------

	.type		.nv.reservedSmem.offset0,@object
	.size		.nv.reservedSmem.offset0,0x4
